	.headerflags	@"EF_CUDA_TEXMODE_UNIFIED EF_CUDA_64BIT_ADDRESS EF_CUDA_ACCELERATORS EF_CUDA_SM90 EF_CUDA_VIRTUAL_SM(EF_CUDA_SM90)"
	.elftype	@"ET_EXEC"


//--------------------- .nv.info                  --------------------------
	.section	.nv.info,"",@"SHT_CUDA_INFO"
	.align	4


	//----- nvinfo : EIATTR_REGCOUNT
	.align		4
        /*0000*/ 	.byte	0x04, 0x2f
        /*0002*/ 	.short	(.L_1 - .L_0)
	.align		4
.L_0:
        /*0004*/ 	.word	index@(triton_poi_fused_add_cat_3)
        /*0008*/ 	.word	0x00000014


	//----- nvinfo : EIATTR_MIN_STACK_SIZE
	.align		4
.L_1:
        /*000c*/ 	.byte	0x04, 0x12
        /*000e*/ 	.short	(.L_3 - .L_2)
	.align		4
.L_2:
        /*0010*/ 	.word	index@(triton_poi_fused_add_cat_3)
        /*0014*/ 	.word	0x00000000


	//----- nvinfo : EIATTR_FRAME_SIZE
	.align		4
.L_3:
        /*0018*/ 	.byte	0x04, 0x11
        /*001a*/ 	.short	(.L_5 - .L_4)
	.align		4
.L_4:
        /*001c*/ 	.word	index@(triton_poi_fused_add_cat_3)
        /*0020*/ 	.word	0x00000000


	//----- nvinfo : EIATTR_MIN_STACK_SIZE
	.align		4
.L_5:
        /*0024*/ 	.byte	0x04, 0x12
        /*0026*/ 	.short	(.L_7 - .L_6)
	.align		4
.L_6:
        /*0028*/ 	.word	index@(triton_poi_fused_add_cat_3)
        /*002c*/ 	.word	0x00000000
.L_7:


//--------------------- .nv.info.triton_poi_fused_add_cat_3 --------------------------
	.section	.nv.info.triton_poi_fused_add_cat_3,"",@"SHT_CUDA_INFO"
	.sectionflags	@""
	.align	4


	//----- nvinfo : EIATTR_CUDA_API_VERSION
	.align		4
        /*0000*/ 	.byte	0x04, 0x37
        /*0002*/ 	.short	(.L_9 - .L_8)
.L_8:
        /*0004*/ 	.word	0x0000007c


	//----- nvinfo : EIATTR_KPARAM_INFO
	.align		4
.L_9:
        /*0008*/ 	.byte	0x04, 0x17
        /*000a*/ 	.short	(.L_11 - .L_10)
.L_10:
        /*000c*/ 	.word	0x00000000
        /*0010*/ 	.short	0x0005
        /*0012*/ 	.short	0x0028
        /*0014*/ 	.byte	0x00, 0xf0, 0x11, 0x00


	//----- nvinfo : EIATTR_KPARAM_INFO
	.align		4
.L_11:
        /*0018*/ 	.byte	0x04, 0x17
        /*001a*/ 	.short	(.L_13 - .L_12)
.L_12:
        /*001c*/ 	.word	0x00000000
        /*0020*/ 	.short	0x0004
        /*0022*/ 	.short	0x0020
        /*0024*/ 	.byte	0x00, 0xf4, 0x21, 0x00


	//----- nvinfo : EIATTR_KPARAM_INFO
	.align		4
.L_13:
        /*0028*/ 	.byte	0x04, 0x17
        /*002a*/ 	.short	(.L_15 - .L_14)
.L_14:
        /*002c*/ 	.word	0x00000000
        /*0030*/ 	.short	0x0003
        /*0032*/ 	.short	0x0018
        /*0034*/ 	.byte	0x00, 0xf4, 0x21, 0x00


	//----- nvinfo : EIATTR_KPARAM_INFO
	.align		4
.L_15:
        /*0038*/ 	.byte	0x04, 0x17
        /*003a*/ 	.short	(.L_17 - .L_16)
.L_16:
        /*003c*/ 	.word	0x00000000
        /*0040*/ 	.short	0x0002
        /*0042*/ 	.short	0x0010
        /*0044*/ 	.byte	0x00, 0xf4, 0x21, 0x00


	//----- nvinfo : EIATTR_KPARAM_INFO
	.align		4
.L_17:
        /*0048*/ 	.byte	0x04, 0x17
        /*004a*/ 	.short	(.L_19 - .L_18)
.L_18:
        /*004c*/ 	.word	0x00000000
        /*0050*/ 	.short	0x0001
        /*0052*/ 	.short	0x0008
        /*0054*/ 	.byte	0x00, 0xf4, 0x21, 0x00


	//----- nvinfo : EIATTR_KPARAM_INFO
	.align		4
.L_19:
        /*0058*/ 	.byte	0x04, 0x17
        /*005a*/ 	.short	(.L_21 - .L_20)
.L_20:
        /*005c*/ 	.word	0x00000000
        /*0060*/ 	.short	0x0000
        /*0062*/ 	.short	0x0000
        /*0064*/ 	.byte	0x00, 0xf4, 0x21, 0x00


	//----- nvinfo : EIATTR_SPARSE_MMA_MASK
	.align		4
.L_21:
        /*0068*/ 	.byte	0x03, 0x50
        /*006a*/ 	.short	0x0000


	//----- nvinfo : EIATTR_MAXREG_COUNT
	.align		4
        /*006c*/ 	.byte	0x03, 0x1b
        /*006e*/ 	.short	0x00ff


	//----- nvinfo : EIATTR_EXIT_INSTR_OFFSETS
	.align		4
        /*0070*/ 	.byte	0x04, 0x1c
        /*0072*/ 	.short	(.L_23 - .L_22)


	//   ....[0]....
.L_22:
        /*0074*/ 	.word	0x00000370


	//   ....[1]....
        /*0078*/ 	.word	0x00000390


	//----- nvinfo : EIATTR_REQNTID
	.align		4
.L_23:
        /*007c*/ 	.byte	0x04, 0x10
        /*007e*/ 	.short	(.L_25 - .L_24)
.L_24:
        /*0080*/ 	.word	0x00000080
        /*0084*/ 	.word	0x00000001
        /*0088*/ 	.word	0x00000001


	//----- nvinfo : EIATTR_CBANK_PARAM_SIZE
	.align		4
.L_25:
        /*008c*/ 	.byte	0x03, 0x19
        /*008e*/ 	.short	0x002c


	//----- nvinfo : EIATTR_PARAM_CBANK
	.align		4
        /*0090*/ 	.byte	0x04, 0x0a
        /*0092*/ 	.short	(.L_27 - .L_26)
	.align		4
.L_26:
        /*0094*/ 	.word	index@(.nv.constant0.triton_poi_fused_add_cat_3)
        /*0098*/ 	.short	0x0210
        /*009a*/ 	.short	0x002c


	//----- nvinfo : EIATTR_SW_WAR
	.align		4
.L_27:
        /*009c*/ 	.byte	0x04, 0x36
        /*009e*/ 	.short	(.L_29 - .L_28)
.L_28:
        /*00a0*/ 	.word	0x00000008
.L_29:


//--------------------- .nv.callgraph             --------------------------
	.section	.nv.callgraph,"",@"SHT_CUDA_CALLGRAPH"
	.align	4
	.sectionentsize	8
	.align		4
        /*0000*/ 	.word	0x00000000
	.align		4
        /*0004*/ 	.word	0xffffffff
	.align		4
        /*0008*/ 	.word	0x00000000
	.align		4
        /*000c*/ 	.word	0xfffffffe
	.align		4
        /*0010*/ 	.word	0x00000000
	.align		4
        /*0014*/ 	.word	0xfffffffd
	.align		4
        /*0018*/ 	.word	0x00000000
	.align		4
        /*001c*/ 	.word	0xfffffffc


//--------------------- .text.triton_poi_fused_add_cat_3 --------------------------
	.section	.text.triton_poi_fused_add_cat_3,"ax",@progbits
	.align	128
        .global         triton_poi_fused_add_cat_3
        .type           triton_poi_fused_add_cat_3,@function
        .size           triton_poi_fused_add_cat_3,(.L_x_1 - triton_poi_fused_add_cat_3)
        .other          triton_poi_fused_add_cat_3,@"STO_CUDA_ENTRY STV_DEFAULT"
triton_poi_fused_add_cat_3:
.text.triton_poi_fused_add_cat_3:
[----:B------:R-:W0:Y:S02]  /*0000*/  LDC R1, c[0x0][0x28] ;  /* 0x00000a00ff017b82 */ /* 0x000e240000000800 */
[----:B------:R-:W1:Y:S01]  /*0010*/  S2R R0, SR_TID.X ;  /* 0x0000000000007919 */ /* 0x000e620000002100 */
[----:B------:R-:W2:Y:S01]  /*0020*/  LDC.64 R6, c[0x0][0x218] ;  /* 0x00008600ff067b82 */ /* 0x000ea20000000a00 */
[----:B------:R-:W-:Y:S01]  /*0030*/  ULDC.64 UR4, c[0x0][0x208] ;  /* 0x0000820000047ab9 */ /* 0x000fe20000000a00 */
[----:B------:R-:W3:Y:S06]  /*0040*/  S2R R3, SR_CTAID.X ;  /* 0x0000000000037919 */ /* 0x000eec0000002500 */
[----:B------:R-:W4:Y:S01]  /*0050*/  LDC.64 R4, c[0x0][0x220] ;  /* 0x00008800ff047b82 */ /* 0x000f220000000a00 */
[----:B-1----:R-:W-:-:S05]  /*0060*/  IMAD.SHL.U32 R0, R0, 0x2, RZ ;  /* 0x0000000200007824 */ /* 0x002fca00078e00ff */
[----:B------:R-:W-:-:S05]  /*0070*/  LOP3.LUT R0, R0, 0xfe, RZ, 0xc0, !PT ;  /* 0x000000fe00007812 */ /* 0x000fca00078ec0ff */
[----:B---3--:R-:W-:Y:S02]  /*0080*/  IMAD R0, R3, 0x100, R0 ;  /* 0x0000010003007824 */ /* 0x008fe400078e0200 */
[----:B------:R-:W1:Y:S03]  /*0090*/  LDC.64 R2, c[0x0][0x210] ;  /* 0x00008400ff027b82 */ /* 0x000e660000000a00 */
[----:B------:R-:W-:Y:S02]  /*00a0*/  SHF.R.S32.HI R9, RZ, 0x1f, R0 ;  /* 0x0000001fff097819 */ /* 0x000fe40000011400 */
[----:B------:R-:W-:Y:S02]  /*00b0*/  ISETP.GE.AND P3, PT, R0, 0x100, PT ;  /* 0x000001000000780c */ /* 0x000fe40003f66270 */
[CC--:B------:R-:W-:Y:S02]  /*00c0*/  LEA.HI R10, R9.reuse, R0.reuse, RZ, 0x4 ;  /* 0x00000000090a7211 */ /* 0x0c0fe400078f20ff */
[----:B------:R-:W-:-:S02]  /*00d0*/  LEA.HI R12, R9, R0, RZ, 0x6 ;  /* 0x00000000090c7211 */ /* 0x000fc400078f30ff */
[----:B------:R-:W-:Y:S02]  /*00e0*/  SHF.R.S32.HI R8, RZ, 0x4, R10 ;  /* 0x00000004ff087819 */ /* 0x000fe4000001140a */
[----:B------:R-:W-:Y:S02]  /*00f0*/  LOP3.LUT R13, R10, 0xfffffff0, RZ, 0xc0, !PT ;  /* 0xfffffff00a0d7812 */ /* 0x000fe400078ec0ff */
[----:B------:R-:W-:Y:S02]  /*0100*/  LEA.HI R11, R8, R8, RZ, 0x2 ;  /* 0x00000008080b7211 */ /* 0x000fe400078f10ff */
[----:B------:R-:W-:Y:S01]  /*0110*/  LOP3.LUT R15, R12, 0xffffffc0, RZ, 0xc0, !PT ;  /* 0xffffffc00c0f7812 */ /* 0x000fe200078ec0ff */
[C---:B------:R-:W-:Y:S01]  /*0120*/  IMAD.IADD R13, R0.reuse, 0x1, -R13 ;  /* 0x00000001000d7824 */ /* 0x040fe200078e0a0d */
[----:B------:R-:W-:Y:S02]  /*0130*/  LOP3.LUT R11, R11, 0xfffffffc, RZ, 0xc0, !PT ;  /* 0xfffffffc0b0b7812 */ /* 0x000fe400078ec0ff */
[----:B------:R-:W-:Y:S01]  /*0140*/  SHF.R.S32.HI R12, RZ, 0x6, R12 ;  /* 0x00000006ff0c7819 */ /* 0x000fe2000001140c */
[----:B------:R-:W-:-:S02]  /*0150*/  IMAD.IADD R15, R0, 0x1, -R15 ;  /* 0x00000001000f7824 */ /* 0x000fc400078e0a0f */
[----:B------:R-:W-:Y:S02]  /*0160*/  IMAD.IADD R11, R8, 0x1, -R11 ;  /* 0x00000001080b7824 */ /* 0x000fe400078e0a0b */
[----:B------:R-:W3:Y:S01]  /*0170*/  LDC.64 R8, c[0x0][0x228] ;  /* 0x00008a00ff087b82 */ /* 0x000ee20000000a00 */
[C---:B------:R-:W-:Y:S02]  /*0180*/  IMAD R13, R12.reuse, 0x10, R13 ;  /* 0x000000100c0d7824 */ /* 0x040fe400078e020d */
[C---:B------:R-:W-:Y:S01]  /*0190*/  ISETP.NE.AND P5, PT, R11.reuse, 0x2, PT ;  /* 0x000000020b00780c */ /* 0x040fe20003fa5270 */
[----:B------:R-:W-:Y:S01]  /*01a0*/  IMAD R15, R12, 0x20, R15 ;  /* 0x000000200c0f7824 */ /* 0x000fe200078e020f */
[----:B------:R-:W-:Y:S01]  /*01b0*/  ISETP.GE.AND P4, PT, R11, 0x2, PT ;  /* 0x000000020b00780c */ /* 0x000fe20003f86270 */
[----:B--2---:R-:W-:Y:S01]  /*01c0*/  IMAD.WIDE R6, R13, 0x4, R6 ;  /* 0x000000040d067825 */ /* 0x004fe200078e0206 */
[C---:B------:R-:W-:Y:S02]  /*01d0*/  ISETP.LT.AND P1, PT, R0.reuse, 0x100, !P5 ;  /* 0x000001000000780c */ /* 0x040fe40006f21270 */
[----:B------:R-:W-:Y:S01]  /*01e0*/  ISETP.GT.AND P2, PT, R11, 0x2, !P3 ;  /* 0x000000020b00780c */ /* 0x000fe20005f44270 */
[----:B----4-:R-:W-:Y:S01]  /*01f0*/  IMAD.WIDE R12, R13, 0x4, R4 ;  /* 0x000000040d0c7825 */ /* 0x010fe200078e0204 */
[----:B------:R-:W-:-:S02]  /*0200*/  ISETP.LT.AND P0, PT, R0, 0x100, !P4 ;  /* 0x000001000000780c */ /* 0x000fc40006701270 */
[----:B------:R-:W-:Y:S02]  /*0210*/  CS2R R10, SRZ ;  /* 0x00000000000a7805 */ /* 0x000fe4000001ff00 */
[----:B------:R-:W-:Y:S01]  /*0220*/  CS2R R16, SRZ ;  /* 0x0000000000107805 */ /* 0x000fe2000001ff00 */
[----:B-1----:R-:W-:Y:S01]  /*0230*/  IMAD.WIDE R4, R15, 0x4, R2 ;  /* 0x000000040f047825 */ /* 0x002fe200078e0202 */
[----:B------:R-:W-:-:S03]  /*0240*/  CS2R R14, SRZ ;  /* 0x00000000000e7805 */ /* 0x000fc6000001ff00 */
[----:B------:R1:W2:Y:S04]  /*0250*/  @P1 LDG.E.EL.64 R10, desc[UR4][R6.64] ;  /* 0x00000004060a1981 */ /* 0x0002a8000c2e1b00 */
[----:B------:R-:W4:Y:S04]  /*0260*/  @P2 LDG.E.EL.64 R16, desc[UR4][R12.64] ;  /* 0x000000040c102981 */ /* 0x000f28000c2e1b00 */
[----:B------:R-:W5:Y:S01]  /*0270*/  @P0 LDG.E.64 R14, desc[UR4][R4.64] ;  /* 0x00000004040e0981 */ /* 0x000f62000c1e1b00 */
[----:B------:R-:W-:Y:S01]  /*0280*/  CS2R R2, SRZ ;  /* 0x0000000000027805 */ /* 0x000fe2000001ff00 */
[----:B---3--:R-:W-:Y:S01]  /*0290*/  IMAD.WIDE R8, R0, 0x4, R8 ;  /* 0x0000000400087825 */ /* 0x008fe200078e0208 */
[----:B-1----:R-:W1:Y:S04]  /*02a0*/  LDC.64 R6, c[0x0][0x230] ;  /* 0x00008c00ff067b82 */ /* 0x002e680000000a00 */
[----:B------:R-:W3:Y:S01]  /*02b0*/  @!P3 LDG.E.64 R2, desc[UR4][R8.64] ;  /* 0x000000040802b981 */ /* 0x000ee2000c1e1b00 */
[----:B--2---:R-:W-:-:S02]  /*02c0*/  SEL R10, R10, RZ, P1 ;  /* 0x000000ff0a0a7207 */ /* 0x004fc40000800000 */
[----:B------:R-:W-:Y:S02]  /*02d0*/  SEL R11, R11, RZ, P1 ;  /* 0x000000ff0b0b7207 */ /* 0x000fe40000800000 */
[----:B----4-:R-:W-:Y:S02]  /*02e0*/  @P5 SEL R10, R16, RZ, P2 ;  /* 0x000000ff100a5207 */ /* 0x010fe40001000000 */
[----:B------:R-:W-:Y:S02]  /*02f0*/  @P5 SEL R11, R17, RZ, P2 ;  /* 0x000000ff110b5207 */ /* 0x000fe40001000000 */
[----:B-----5:R-:W-:Y:S02]  /*0300*/  SEL R13, R14, RZ, P0 ;  /* 0x000000ff0e0d7207 */ /* 0x020fe40000000000 */
[----:B------:R-:W-:Y:S02]  /*0310*/  SEL R4, R15, RZ, P0 ;  /* 0x000000ff0f047207 */ /* 0x000fe40000000000 */
[----:B------:R-:W-:-:S02]  /*0320*/  SEL R13, R13, R10, !P4 ;  /* 0x0000000a0d0d7207 */ /* 0x000fc40006000000 */
[----:B------:R-:W-:Y:S01]  /*0330*/  SEL R10, R4, R11, !P4 ;  /* 0x0000000b040a7207 */ /* 0x000fe20006000000 */
[----:B-1----:R-:W-:-:S04]  /*0340*/  IMAD.WIDE R4, R0, 0x4, R6 ;  /* 0x0000000400047825 */ /* 0x002fc800078e0206 */
[----:B---3--:R-:W-:Y:S01]  /*0350*/  FADD R2, R13, R2 ;  /* 0x000000020d027221 */ /* 0x008fe20000000000 */
[----:B------:R-:W-:Y:S01]  /*0360*/  FADD R3, R10, R3 ;  /* 0x000000030a037221 */ /* 0x000fe20000000000 */
[----:B------:R-:W-:Y:S06]  /*0370*/  @P3 EXIT ;  /* 0x000000000000394d */ /* 0x000fec0003800000 */
[----:B------:R-:W-:Y:S01]  /*0380*/  STG.E.64 desc[UR4][R4.64], R2 ;  /* 0x0000000204007986 */ /* 0x000fe2000c101b04 */
[----:B------:R-:W-:Y:S05]  /*0390*/  EXIT ;  /* 0x000000000000794d */ /* 0x000fea0003800000 */
.L_x_0:
[----:B------:R-:W-:-:S00]  /*03a0*/  BRA `(.L_x_0) ;  /* 0xfffffffc00fc7947 */ /* 0x000fc0000383ffff */
[----:B------:R-:W-:-:S00]  /*03b0*/  NOP ;  /* 0x0000000000007918 */ /* 0x000fc00000000000 */
        /* <DEDUP_REMOVED lines=12> */
.L_x_1:


//--------------------- .nv.constant0.triton_poi_fused_add_cat_3 --------------------------
	.section	.nv.constant0.triton_poi_fused_add_cat_3,"a",@progbits
	.sectionflags	@""
	.align	4
.nv.constant0.triton_poi_fused_add_cat_3:
	.zero		572
